//
// Generated by NVIDIA NVVM Compiler
//
// Compiler Build ID: CL-36424714
// Cuda compilation tools, release 13.0, V13.0.88
// Based on NVVM 20.0.0
//

.version 9.0
.target sm_100
.address_size 64

	// .globl	_Z5e_sumPf

.visible .entry _Z5e_sumPf(
	.param .u64 .ptr .align 1 _Z5e_sumPf_param_0
)
{
	.reg .pred 	%p<6>;
	.reg .b32 	%r<25>;
	.reg .b32 	%f<2>;
	.reg .b64 	%rd<5>;
	.reg .b64 	%fd<28>;

	ld.param.u64 	%rd1, [_Z5e_sumPf_param_0];
	mov.u32 	%r1, %tid.x;
	setp.eq.s32 	%p1, %r1, 0;
	mov.f64 	%fd27, 0d3FF0000000000000;
	@%p1 bra 	$L__BB0_8;
	and.b32  	%r2, %r1, 3;
	setp.lt.u32 	%p2, %r1, 4;
	mov.f64 	%fd27, 0d3FF0000000000000;
	mov.b32 	%r24, 1;
	@%p2 bra 	$L__BB0_5;
	and.b32  	%r17, %r1, 1020;
	neg.s32 	%r20, %r17;
	mov.f64 	%fd22, 0d3FF0000000000000;
	mov.b32 	%r21, 2;
	mov.f64 	%fd27, %fd22;
$L__BB0_3:
	mul.f64 	%fd14, %fd27, %fd22;
	add.s32 	%r18, %r21, 2;
	cvt.rn.f64.u32 	%fd15, %r21;
	mul.f64 	%fd16, %fd14, %fd15;
	add.s32 	%r19, %r21, 1;
	cvt.rn.f64.u32 	%fd17, %r19;
	mul.f64 	%fd18, %fd16, %fd17;
	cvt.rn.f64.u32 	%fd19, %r18;
	mul.f64 	%fd27, %fd18, %fd19;
	add.f64 	%fd22, %fd22, 0d4010000000000000;
	add.s32 	%r21, %r21, 4;
	add.s32 	%r20, %r20, 4;
	setp.ne.s32 	%p3, %r20, 0;
	@%p3 bra 	$L__BB0_3;
	add.s32 	%r24, %r21, -1;
$L__BB0_5:
	setp.eq.s32 	%p4, %r2, 0;
	@%p4 bra 	$L__BB0_8;
	neg.s32 	%r23, %r2;
$L__BB0_7:
	.pragma "nounroll";
	cvt.rn.f64.u32 	%fd20, %r24;
	mul.f64 	%fd27, %fd27, %fd20;
	add.s32 	%r24, %r24, 1;
	add.s32 	%r23, %r23, 1;
	setp.ne.s32 	%p5, %r23, 0;
	@%p5 bra 	$L__BB0_7;
$L__BB0_8:
	cvta.to.global.u64 	%rd2, %rd1;
	rcp.rn.f64 	%fd21, %fd27;
	cvt.rn.f32.f64 	%f1, %fd21;
	mul.wide.u32 	%rd3, %r1, 4;
	add.s64 	%rd4, %rd2, %rd3;
	st.global.f32 	[%rd4], %f1;
	ret;

}


// ===== COMPILED SASS (sm_100) =====

	.target	sm_100

	.elftype	@"ET_EXEC"


//--------------------- .note.nv.tkinfo           --------------------------
	.section	.note.nv.tkinfo,"",@"SHT_NOTE"
	.sectionflags	@"SHF_NOTE_NV_TKINFO"
	.tkinfo
        /*0018*/ 	.word	0x00000002
        /*0030*/ 	.string	""
        /*0030*/ 	.string	"ptxas"
        /*0030*/ 	.string	"Cuda compilation tools, release 13.0, V13.0.88"
        /*0030*/ 	.string	"Build cuda_13.0.r13.0/compiler.36424714_0"
        /*0030*/ 	.string	"-arch sm_100 -m 64 "



//--------------------- .note.nv.cuinfo           --------------------------
	.section	.note.nv.cuinfo,"",@"SHT_NOTE"
	.sectionflags	@"SHF_NOTE_NV_CUINFO"
        /*0018*/ 	.short	0x0002
        /*001a*/ 	.short	0x0064
        /*001c*/ 	.short	0x0082
	.zero		2


//--------------------- .nv.info                  --------------------------
	.section	.nv.info,"",@"SHT_CUDA_INFO"
	.align	4


	//----- nvinfo : EIATTR_REGCOUNT
	.align		4
        /*0000*/ 	.byte	0x04, 0x2f
        /*0002*/ 	.short	(.L_1 - .L_0)
	.align		4
.L_0:
        /*0004*/ 	.word	index@(_Z5e_sumPf)
        /*0008*/ 	.word	0x00000012


	//----- nvinfo : EIATTR_FRAME_SIZE
	.align		4
.L_1:
        /*000c*/ 	.byte	0x04, 0x11
        /*000e*/ 	.short	(.L_3 - .L_2)
	.align		4
.L_2:
        /*0010*/ 	.word	index@($__internal_0_$__cuda_sm20_dblrcp_rn_slowpath_v3)
        /*0014*/ 	.word	0x00000000


	//----- nvinfo : EIATTR_FRAME_SIZE
	.align		4
.L_3:
        /*0018*/ 	.byte	0x04, 0x11
        /*001a*/ 	.short	(.L_5 - .L_4)
	.align		4
.L_4:
        /*001c*/ 	.word	index@(_Z5e_sumPf)
        /*0020*/ 	.word	0x00000000


	//----- nvinfo : EIATTR_MIN_STACK_SIZE
	.align		4
.L_5:
        /*0024*/ 	.byte	0x04, 0x12
        /*0026*/ 	.short	(.L_7 - .L_6)
	.align		4
.L_6:
        /*0028*/ 	.word	index@(_Z5e_sumPf)
        /*002c*/ 	.word	0x00000000
.L_7:


//--------------------- .nv.compat                --------------------------
	.section	.nv.compat,"",@"SHT_CUDA_COMPAT_INFO"
	.align	4
        /*0000*/ 	.byte	0x02, 0x09, 0x00, 0x00, 0x02, 0x02, 0x01, 0x00, 0x02, 0x05, 0x05, 0x00, 0x03, 0x07, 0x01, 0x01
        /*0010*/ 	.byte	0x02, 0x03, 0x00, 0x00, 0x02, 0x06, 0x01, 0x00, 0x04, 0x0b, 0x08, 0x00, 0x01, 0x00, 0x00, 0x00
        /*0020*/ 	.byte	0x00, 0x00, 0x00, 0x00


//--------------------- .nv.info._Z5e_sumPf       --------------------------
	.section	.nv.info._Z5e_sumPf,"",@"SHT_CUDA_INFO"
	.sectionflags	@""
	.align	4


	//----- nvinfo : EIATTR_CUDA_API_VERSION
	.align		4
        /*0000*/ 	.byte	0x04, 0x37
        /*0002*/ 	.short	(.L_9 - .L_8)
.L_8:
        /*0004*/ 	.word	0x00000082


	//----- nvinfo : EIATTR_KPARAM_INFO
	.align		4
.L_9:
        /*0008*/ 	.byte	0x04, 0x17
        /*000a*/ 	.short	(.L_11 - .L_10)
.L_10:
        /*000c*/ 	.word	0x00000000
        /*0010*/ 	.short	0x0000
        /*0012*/ 	.short	0x0000
        /*0014*/ 	.byte	0x00, 0xf5, 0x21, 0x00


	//----- nvinfo : EIATTR_SPARSE_MMA_MASK
	.align		4
.L_11:
        /*0018*/ 	.byte	0x03, 0x50
        /*001a*/ 	.short	0x0000


	//----- nvinfo : EIATTR_MAXREG_COUNT
	.align		4
        /*001c*/ 	.byte	0x03, 0x1b
        /*001e*/ 	.short	0x00ff


	//----- nvinfo : EIATTR_MERCURY_ISA_VERSION
	.align		4
        /*0020*/ 	.byte	0x03, 0x5f
        /*0022*/ 	.short	0x0101


	//----- nvinfo : EIATTR_VRC_CTA_INIT_COUNT
	.align		4
        /*0024*/ 	.byte	0x02, 0x4a
	.zero		1
	.zero		1


	//----- nvinfo : EIATTR_EXIT_INSTR_OFFSETS
	.align		4
        /*0028*/ 	.byte	0x04, 0x1c
        /*002a*/ 	.short	(.L_13 - .L_12)


	//   ....[0]....
.L_12:
        /*002c*/ 	.word	0x00000a20


	//----- nvinfo : EIATTR_CRS_STACK_SIZE
	.align		4
.L_13:
        /*0030*/ 	.byte	0x04, 0x1e
        /*0032*/ 	.short	(.L_15 - .L_14)
.L_14:
        /*0034*/ 	.word	0x00000000


	//----- nvinfo : EIATTR_CBANK_PARAM_SIZE
	.align		4
.L_15:
        /*0038*/ 	.byte	0x03, 0x19
        /*003a*/ 	.short	0x0008


	//----- nvinfo : EIATTR_PARAM_CBANK
	.align		4
        /*003c*/ 	.byte	0x04, 0x0a
        /*003e*/ 	.short	(.L_17 - .L_16)
	.align		4
.L_16:
        /*0040*/ 	.word	index@(.nv.constant0._Z5e_sumPf)
        /*0044*/ 	.short	0x0380
        /*0046*/ 	.short	0x0008


	//----- nvinfo : EIATTR_SW_WAR
	.align		4
.L_17:
        /*0048*/ 	.byte	0x04, 0x36
        /*004a*/ 	.short	(.L_19 - .L_18)
.L_18:
        /*004c*/ 	.word	0x00000008
.L_19:


//--------------------- .nv.callgraph             --------------------------
	.section	.nv.callgraph,"",@"SHT_CUDA_CALLGRAPH"
	.align	4
	.sectionentsize	8
	.align		4
        /*0000*/ 	.word	0x00000000
	.align		4
        /*0004*/ 	.word	0xffffffff
	.align		4
        /*0008*/ 	.word	0x00000000
	.align		4
        /*000c*/ 	.word	0xfffffffe
	.align		4
        /*0010*/ 	.word	0x00000000
	.align		4
        /*0014*/ 	.word	0xfffffffd
	.align		4
        /*0018*/ 	.word	0x00000000
	.align		4
        /*001c*/ 	.word	0xfffffffc


//--------------------- .text._Z5e_sumPf          --------------------------
	.section	.text._Z5e_sumPf,"ax",@progbits
	.align	128
        .global         _Z5e_sumPf
        .type           _Z5e_sumPf,@function
        .size           _Z5e_sumPf,(.L_x_21 - _Z5e_sumPf)
        .other          _Z5e_sumPf,@"STO_CUDA_ENTRY STV_DEFAULT"
_Z5e_sumPf:
.text._Z5e_sumPf:
[----:B------:R-:W-:Y:S01]  /*0000*/  LDC R1, c[0x0][0x37c] ;  /* 0x0000df00ff017b82 */ /* 0x000fe20000000800 */
[----:B------:R-:W0:Y:S01]  /*0010*/  S2R R0, SR_TID.X ;  /* 0x0000000000007919 */ /* 0x000e220000002100 */
[----:B------:R-:W-:Y:S01]  /*0020*/  BSSY.RECONVERGENT B3, `(.L_x_0) ;  /* 0x0000088000037945 */ /* 0x000fe20003800200 */
[----:B------:R-:W-:Y:S02]  /*0030*/  IMAD.MOV.U32 R8, RZ, RZ, 0x0 ;  /* 0x00000000ff087424 */ /* 0x000fe400078e00ff */
[----:B------:R-:W-:Y:S01]  /*0040*/  IMAD.MOV.U32 R9, RZ, RZ, 0x3ff00000 ;  /* 0x3ff00000ff097424 */ /* 0x000fe200078e00ff */
[----:B0-----:R-:W-:-:S13]  /*0050*/  ISETP.NE.AND P0, PT, R0, RZ, PT ;  /* 0x000000ff0000720c */ /* 0x001fda0003f05270 */
[----:B------:R-:W-:Y:S05]  /*0060*/  @!P0 BRA `(.L_x_1) ;  /* 0x00000008000c8947 */ /* 0x000fea0003800000 */
[C---:B------:R-:W-:Y:S01]  /*0070*/  ISETP.GE.U32.AND P0, PT, R0.reuse, 0x4, PT ;  /* 0x000000040000780c */ /* 0x040fe20003f06070 */
[----:B------:R-:W-:Y:S01]  /*0080*/  BSSY.RECONVERGENT B2, `(.L_x_2) ;  /* 0x0000078000027945 */ /* 0x000fe20003800200 */
[----:B------:R-:W-:Y:S01]  /*0090*/  HFMA2 R8, -RZ, RZ, 0, 0 ;  /* 0x00000000ff087431 */ /* 0x000fe200000001ff */
[----:B------:R-:W-:Y:S01]  /*00a0*/  LOP3.LUT R3, R0, 0x3, RZ, 0xc0, !PT ;  /* 0x0000000300037812 */ /* 0x000fe200078ec0ff */
[----:B------:R-:W-:Y:S02]  /*00b0*/  IMAD.MOV.U32 R4, RZ, RZ, 0x1 ;  /* 0x00000001ff047424 */ /* 0x000fe400078e00ff */
[----:B------:R-:W-:-:S07]  /*00c0*/  IMAD.MOV.U32 R9, RZ, RZ, 0x3ff00000 ;  /* 0x3ff00000ff097424 */ /* 0x000fce00078e00ff */
[----:B------:R-:W-:Y:S05]  /*00d0*/  @!P0 BRA `(.L_x_3) ;  /* 0x0000000400c88947 */ /* 0x000fea0003800000 */
[----:B------:R-:W-:Y:S01]  /*00e0*/  LOP3.LUT R4, R0, 0x3fc, RZ, 0xc0, !PT ;  /* 0x000003fc00047812 */ /* 0x000fe200078ec0ff */
[----:B------:R-:W-:Y:S04]  /*00f0*/  BSSY.RECONVERGENT B1, `(.L_x_4) ;  /* 0x000006f000017945 */ /* 0x000fe80003800200 */
[----:B------:R-:W-:Y:S01]  /*0100*/  BSSY.RELIABLE B0, `(.L_x_5) ;  /* 0x000005f000007945 */ /* 0x000fe20003800100 */
[----:B------:R-:W-:Y:S01]  /*0110*/  IMAD.MOV.U32 R2, RZ, RZ, 0x2 ;  /* 0x00000002ff027424 */ /* 0x000fe200078e00ff */
[----:B------:R-:W-:Y:S01]  /*0120*/  MOV R6, 0x0 ;  /* 0x0000000000067802 */ /* 0x000fe20000000f00 */
[----:B------:R-:W-:Y:S01]  /*0130*/  IMAD.MOV R4, RZ, RZ, -R4 ;  /* 0x000000ffff047224 */ /* 0x000fe200078e0a04 */
[----:B------:R-:W-:Y:S01]  /*0140*/  MOV R9, 0x3ff00000 ;  /* 0x3ff0000000097802 */ /* 0x000fe20000000f00 */
[----:B------:R-:W-:-:S02]  /*0150*/  IMAD.MOV.U32 R7, RZ, RZ, 0x3ff00000 ;  /* 0x3ff00000ff077424 */ /* 0x000fc400078e00ff */
[----:B------:R-:W-:Y:S01]  /*0160*/  IMAD.MOV.U32 R8, RZ, RZ, 0x0 ;  /* 0x00000000ff087424 */ /* 0x000fe200078e00ff */
[----:B------:R-:W-:-:S13]  /*0170*/  ISETP.GE.AND P0, PT, R4, RZ, PT ;  /* 0x000000ff0400720c */ /* 0x000fda0003f06270 */
[----:B------:R-:W-:Y:S05]  /*0180*/  @P0 BRA `(.L_x_6) ;  /* 0x0000000400580947 */ /* 0x000fea0003800000 */
[----:B------:R-:W-:Y:S01]  /*0190*/  IMAD.MOV R5, RZ, RZ, -R4 ;  /* 0x000000ffff057224 */ /* 0x000fe200078e0a04 */
[----:B------:R-:W-:Y:S01]  /*01a0*/  BSSY.RECONVERGENT B4, `(.L_x_7) ;  /* 0x0000034000047945 */ /* 0x000fe20003800200 */
[----:B------:R-:W-:-:S03]  /*01b0*/  PLOP3.LUT P0, PT, PT, PT, PT, 0x80, 0x8 ;  /* 0x000000000008781c */ /* 0x000fc60003f0f070 */
[----:B------:R-:W-:-:S13]  /*01c0*/  ISETP.GT.AND P1, PT, R5, 0xc, PT ;  /* 0x0000000c0500780c */ /* 0x000fda0003f24270 */
[----:B------:R-:W-:Y:S05]  /*01d0*/  @!P1 BRA `(.L_x_8) ;  /* 0x0000000000c09947 */ /* 0x000fea0003800000 */
[----:B------:R-:W-:-:S13]  /*01e0*/  PLOP3.LUT P0, PT, PT, PT, PT, 0x8, 0x80 ;  /* 0x000000000080781c */ /* 0x000fda0003f0e170 */
.L_x_9:
[----:B------:R-:W0:Y:S01]  /*01f0*/  I2F.F64.U32 R10, R2 ;  /* 0x00000002000a7312 */ /* 0x000e220000201800 */
[C---:B------:R-:W-:Y:S01]  /*0200*/  VIADD R12, R2.reuse, 0x1 ;  /* 0x00000001020c7836 */ /* 0x040fe20000000000 */
[C---:B------:R-:W-:Y:S01]  /*0210*/  DMUL R8, R6.reuse, R8 ;  /* 0x0000000806087228 */ /* 0x040fe20000000000 */
[C---:B------:R-:W-:Y:S01]  /*0220*/  IADD3 R5, PT, PT, R2.reuse, 0x2, RZ ;  /* 0x0000000202057810 */ /* 0x040fe20007ffe0ff */
[C---:B------:R-:W-:Y:S01]  /*0230*/  VIADD R14, R2.reuse, 0x4 ;  /* 0x00000004020e7836 */ /* 0x040fe20000000000 */
[----:B------:R-:W-:Y:S01]  /*0240*/  DADD R6, R6, 4 ;  /* 0x4010000006067429 */ /* 0x000fe20000000000 */
[----:B------:R-:W-:Y:S01]  /*0250*/  IADD3 R15, PT, PT, R2, 0x6, RZ ;  /* 0x00000006020f7810 */ /* 0x000fe20007ffe0ff */
[----:B------:R-:W-:Y:S01]  /*0260*/  VIADD R4, R4, 0x10 ;  /* 0x0000001004047836 */ /* 0x000fe20000000000 */
[----:B------:R-:W1:Y:S04]  /*0270*/  I2F.F64.U32 R12, R12 ;  /* 0x0000000c000c7312 */ /* 0x000e680000201800 */
[----:B------:R-:W-:Y:S01]  /*0280*/  ISETP.GE.AND P1, PT, R4, -0xc, PT ;  /* 0xfffffff40400780c */ /* 0x000fe20003f26270 */
[----:B0-----:R-:W-:-:S03]  /*0290*/  DMUL R8, R8, R10 ;  /* 0x0000000a08087228 */ /* 0x001fc60000000000 */
[----:B------:R0:W2:Y:S05]  /*02a0*/  I2F.F64.U32 R10, R5 ;  /* 0x00000005000a7312 */ /* 0x0000aa0000201800 */
[----:B-1----:R-:W-:Y:S01]  /*02b0*/  DMUL R8, R8, R12 ;  /* 0x0000000c08087228 */ /* 0x002fe20000000000 */
[C---:B------:R-:W-:Y:S02]  /*02c0*/  VIADD R13, R2.reuse, 0x5 ;  /* 0x00000005020d7836 */ /* 0x040fe40000000000 */
[----:B0-----:R-:W-:-:S04]  /*02d0*/  VIADD R5, R2, 0x8 ;  /* 0x0000000802057836 */ /* 0x001fc80000000000 */
[----:B------:R-:W-:Y:S01]  /*02e0*/  I2F.F64.U32 R12, R13 ;  /* 0x0000000d000c7312 */ /* 0x000fe20000201800 */
[----:B--2---:R-:W-:-:S07]  /*02f0*/  DMUL R8, R8, R10 ;  /* 0x0000000a08087228 */ /* 0x004fce0000000000 */
[----:B------:R0:W1:Y:S01]  /*0300*/  I2F.F64.U32 R10, R14 ;  /* 0x0000000e000a7312 */ /* 0x0000620000201800 */
[----:B------:R-:W-:Y:S02]  /*0310*/  DMUL R8, R8, R6 ;  /* 0x0000000608087228 */ /* 0x000fe40000000000 */
[----:B------:R-:W-:Y:S01]  /*0320*/  DADD R6, R6, 4 ;  /* 0x4010000006067429 */ /* 0x000fe20000000000 */
[----:B0-----:R-:W-:-:S05]  /*0330*/  IADD3 R14, PT, PT, R2, 0xa, RZ ;  /* 0x0000000a020e7810 */ /* 0x001fca0007ffe0ff */
[----:B-1----:R-:W-:Y:S01]  /*0340*/  DMUL R8, R8, R10 ;  /* 0x0000000a08087228 */ /* 0x002fe20000000000 */
[----:B------:R0:W1:Y:S07]  /*0350*/  I2F.F64.U32 R10, R15 ;  /* 0x0000000f000a7312 */ /* 0x00006e0000201800 */
[----:B------:R-:W-:Y:S01]  /*0360*/  DMUL R8, R8, R12 ;  /* 0x0000000c08087228 */ /* 0x000fe20000000000 */
[C---:B------:R-:W-:Y:S02]  /*0370*/  VIADD R12, R2.reuse, 0x9 ;  /* 0x00000009020c7836 */ /* 0x040fe40000000000 */
[----:B0-----:R-:W-:-:S04]  /*0380*/  VIADD R15, R2, 0xc ;  /* 0x0000000c020f7836 */ /* 0x001fc80000000000 */
[----:B------:R-:W-:Y:S01]  /*0390*/  I2F.F64.U32 R12, R12 ;  /* 0x0000000c000c7312 */ /* 0x000fe20000201800 */
[----:B-1----:R-:W-:-:S07]  /*03a0*/  DMUL R8, R8, R10 ;  /* 0x0000000a08087228 */ /* 0x002fce0000000000 */
[----:B------:R0:W1:Y:S01]  /*03b0*/  I2F.F64.U32 R10, R5 ;  /* 0x00000005000a7312 */ /* 0x0000620000201800 */
[----:B------:R-:W-:Y:S02]  /*03c0*/  DMUL R8, R8, R6 ;  /* 0x0000000608087228 */ /* 0x000fe40000000000 */
[----:B------:R-:W-:Y:S01]  /*03d0*/  DADD R6, R6, 4 ;  /* 0x4010000006067429 */ /* 0x000fe20000000000 */
[----:B0-----:R-:W-:-:S05]  /*03e0*/  IADD3 R5, PT, PT, R2, 0xe, RZ ;  /* 0x0000000e02057810 */ /* 0x001fca0007ffe0ff */
[----:B-1----:R-:W-:Y:S01]  /*03f0*/  DMUL R8, R8, R10 ;  /* 0x0000000a08087228 */ /* 0x002fe20000000000 */
[----:B------:R-:W0:Y:S07]  /*0400*/  I2F.F64.U32 R10, R14 ;  /* 0x0000000e000a7312 */ /* 0x000e2e0000201800 */
[----:B------:R-:W-:Y:S01]  /*0410*/  DMUL R8, R8, R12 ;  /* 0x0000000c08087228 */ /* 0x000fe20000000000 */
[C---:B------:R-:W-:Y:S02]  /*0420*/  VIADD R13, R2.reuse, 0xd ;  /* 0x0000000d020d7836 */ /* 0x040fe40000000000 */
[----:B------:R-:W-:-:S04]  /*0430*/  VIADD R2, R2, 0x10 ;  /* 0x0000001002027836 */ /* 0x000fc80000000000 */
[----:B------:R-:W-:Y:S01]  /*0440*/  I2F.F64.U32 R12, R13 ;  /* 0x0000000d000c7312 */ /* 0x000fe20000201800 */
[----:B0-----:R-:W-:-:S07]  /*0450*/  DMUL R8, R8, R10 ;  /* 0x0000000a08087228 */ /* 0x001fce0000000000 */
[----:B------:R-:W0:Y:S01]  /*0460*/  I2F.F64.U32 R10, R15 ;  /* 0x0000000f000a7312 */ /* 0x000e220000201800 */
[----:B------:R-:W-:Y:S02]  /*0470*/  DMUL R8, R8, R6 ;  /* 0x0000000608087228 */ /* 0x000fe40000000000 */
[----:B------:R-:W-:-:S06]  /*0480*/  DADD R6, R6, 4 ;  /* 0x4010000006067429 */ /* 0x000fcc0000000000 */
[----:B0-----:R-:W-:Y:S01]  /*0490*/  DMUL R8, R8, R10 ;  /* 0x0000000a08087228 */ /* 0x001fe20000000000 */
[----:B------:R-:W0:Y:S07]  /*04a0*/  I2F.F64.U32 R10, R5 ;  /* 0x00000005000a7312 */ /* 0x000e2e0000201800 */
[----:B------:R-:W-:-:S08]  /*04b0*/  DMUL R8, R8, R12 ;  /* 0x0000000c08087228 */ /* 0x000fd00000000000 */
[----:B0-----:R-:W-:Y:S01]  /*04c0*/  DMUL R8, R8, R10 ;  /* 0x0000000a08087228 */ /* 0x001fe20000000000 */
[----:B------:R-:W-:Y:S10]  /*04d0*/  @!P1 BRA `(.L_x_9) ;  /* 0xfffffffc00449947 */ /* 0x000ff4000383ffff */
.L_x_8:
[----:B------:R-:W-:Y:S05]  /*04e0*/  BSYNC.RECONVERGENT B4 ;  /* 0x0000000000047941 */ /* 0x000fea0003800200 */
.L_x_7:
[----:B------:R-:W-:Y:S01]  /*04f0*/  IADD3 R5, PT, PT, -R4, RZ, RZ ;  /* 0x000000ff04057210 */ /* 0x000fe20007ffe1ff */
[----:B------:R-:W-:Y:S03]  /*0500*/  BSSY.RECONVERGENT B4, `(.L_x_10) ;  /* 0x000001b000047945 */ /* 0x000fe60003800200 */
[----:B------:R-:W-:-:S13]  /*0510*/  ISETP.GT.AND P1, PT, R5, 0x4, PT ;  /* 0x000000040500780c */ /* 0x000fda0003f24270 */
[----:B------:R-:W-:Y:S05]  /*0520*/  @!P1 BRA `(.L_x_11) ;  /* 0x0000000000609947 */ /* 0x000fea0003800000 */
[----:B------:R-:W0:Y:S01]  /*0530*/  I2F.F64.U32 R10, R2 ;  /* 0x00000002000a7312 */ /* 0x000e220000201800 */
[C---:B------:R-:W-:Y:S01]  /*0540*/  VIADD R12, R2.reuse, 0x1 ;  /* 0x00000001020c7836 */ /* 0x040fe20000000000 */
[----:B------:R-:W-:Y:S01]  /*0550*/  DMUL R8, R8, R6 ;  /* 0x0000000608087228 */ /* 0x000fe20000000000 */
[C---:B------:R-:W-:Y:S01]  /*0560*/  VIADD R5, R2.reuse, 0x2 ;  /* 0x0000000202057836 */ /* 0x040fe20000000000 */
[C---:B------:R-:W-:Y:S01]  /*0570*/  IADD3 R14, PT, PT, R2.reuse, 0x4, RZ ;  /* 0x00000004020e7810 */ /* 0x040fe20007ffe0ff */
[----:B------:R-:W-:Y:S01]  /*0580*/  DADD R6, R6, 4 ;  /* 0x4010000006067429 */ /* 0x000fe20000000000 */
[----:B------:R-:W-:Y:S01]  /*0590*/  VIADD R15, R2, 0x6 ;  /* 0x00000006020f7836 */ /* 0x000fe20000000000 */
[----:B------:R-:W-:Y:S01]  /*05a0*/  PLOP3.LUT P0, PT, PT, PT, PT, 0x8, 0x80 ;  /* 0x000000000080781c */ /* 0x000fe20003f0e170 */
[----:B------:R-:W1:Y:S01]  /*05b0*/  I2F.F64.U32 R12, R12 ;  /* 0x0000000c000c7312 */ /* 0x000e620000201800 */
[----:B------:R-:W-:Y:S01]  /*05c0*/  IADD3 R4, PT, PT, R4, 0x8, RZ ;  /* 0x0000000804047810 */ /* 0x000fe20007ffe0ff */
[----:B0-----:R-:W-:-:S06]  /*05d0*/  DMUL R8, R8, R10 ;  /* 0x0000000a08087228 */ /* 0x001fcc0000000000 */
[----:B------:R-:W0:Y:S02]  /*05e0*/  I2F.F64.U32 R10, R5 ;  /* 0x00000005000a7312 */ /* 0x000e240000201800 */
[----:B-1----:R-:W-:Y:S01]  /*05f0*/  DMUL R8, R8, R12 ;  /* 0x0000000c08087228 */ /* 0x002fe20000000000 */
        /* <DEDUP_REMOVED lines=10> */
[----:B0-----:R-:W-:-:S11]  /*06a0*/  DMUL R8, R8, R10 ;  /* 0x0000000a08087228 */ /* 0x001fd60000000000 */
.L_x_11:
[----:B------:R-:W-:Y:S05]  /*06b0*/  BSYNC.RECONVERGENT B4 ;  /* 0x0000000000047941 */ /* 0x000fea0003800200 */
.L_x_10:
[----:B------:R-:W-:-:S13]  /*06c0*/  ISETP.NE.OR P0, PT, R4, RZ, P0 ;  /* 0x000000ff0400720c */ /* 0x000fda0000705670 */
[----:B------:R-:W-:Y:S05]  /*06d0*/  @!P0 BREAK.RELIABLE B0 ;  /* 0x0000000000008942 */ /* 0x000fea0003800100 */
[----:B------:R-:W-:Y:S05]  /*06e0*/  @!P0 BRA `(.L_x_12) ;  /* 0x00000000003c8947 */ /* 0x000fea0003800000 */
.L_x_6:
[----:B------:R-:W-:Y:S05]  /*06f0*/  BSYNC.RELIABLE B0 ;  /* 0x0000000000007941 */ /* 0x000fea0003800100 */
.L_x_5:
[----:B------:R0:W1:Y:S01]  /*0700*/  I2F.F64.U32 R10, R2 ;  /* 0x00000002000a7312 */ /* 0x0000620000201800 */
[C---:B------:R-:W-:Y:S01]  /*0710*/  VIADD R12, R2.reuse, 0x1 ;  /* 0x00000001020c7836 */ /* 0x040fe20000000000 */
[C---:B------:R-:W-:Y:S01]  /*0720*/  DMUL R8, R6.reuse, R8 ;  /* 0x0000000806087228 */ /* 0x040fe20000000000 */
[----:B------:R-:W-:Y:S01]  /*0730*/  IADD3 R5, PT, PT, R2, 0x2, RZ ;  /* 0x0000000202057810 */ /* 0x000fe20007ffe0ff */
[----:B------:R-:W-:Y:S01]  /*0740*/  VIADD R4, R4, 0x4 ;  /* 0x0000000404047836 */ /* 0x000fe20000000000 */
[----:B------:R-:W-:-:S03]  /*0750*/  DADD R6, R6, 4 ;  /* 0x4010000006067429 */ /* 0x000fc60000000000 */
[----:B------:R-:W2:Y:S01]  /*0760*/  I2F.F64.U32 R12, R12 ;  /* 0x0000000c000c7312 */ /* 0x000ea20000201800 */
[----:B------:R-:W-:Y:S01]  /*0770*/  ISETP.NE.AND P0, PT, R4, RZ, PT ;  /* 0x000000ff0400720c */ /* 0x000fe20003f05270 */
[----:B0-----:R-:W-:Y:S01]  /*0780*/  VIADD R2, R2, 0x4 ;  /* 0x0000000402027836 */ /* 0x001fe20000000000 */
[----:B-1----:R-:W-:-:S05]  /*0790*/  DMUL R8, R8, R10 ;  /* 0x0000000a08087228 */ /* 0x002fca0000000000 */
[----:B------:R-:W0:Y:S03]  /*07a0*/  I2F.F64.U32 R10, R5 ;  /* 0x00000005000a7312 */ /* 0x000e260000201800 */
[----:B--2---:R-:W-:-:S08]  /*07b0*/  DMUL R8, R8, R12 ;  /* 0x0000000c08087228 */ /* 0x004fd00000000000 */
[----:B0-----:R-:W-:Y:S01]  /*07c0*/  DMUL R8, R8, R10 ;  /* 0x0000000a08087228 */ /* 0x001fe20000000000 */
[----:B------:R-:W-:Y:S10]  /*07d0*/  @P0 BRA `(.L_x_5) ;  /* 0xfffffffc00c80947 */ /* 0x000ff4000383ffff */
.L_x_12:
[----:B------:R-:W-:Y:S05]  /*07e0*/  BSYNC.RECONVERGENT B1 ;  /* 0x0000000000017941 */ /* 0x000fea0003800200 */
.L_x_4:
[----:B------:R-:W-:-:S07]  /*07f0*/  IADD3 R4, PT, PT, R2, -0x1, RZ ;  /* 0xffffffff02047810 */ /* 0x000fce0007ffe0ff */
.L_x_3:
[----:B------:R-:W-:Y:S05]  /*0800*/  BSYNC.RECONVERGENT B2 ;  /* 0x0000000000027941 */ /* 0x000fea0003800200 */
.L_x_2:
[----:B------:R-:W-:-:S13]  /*0810*/  ISETP.NE.AND P0, PT, R3, RZ, PT ;  /* 0x000000ff0300720c */ /* 0x000fda0003f05270 */
[----:B------:R-:W-:Y:S05]  /*0820*/  @!P0 BRA `(.L_x_1) ;  /* 0x00000000001c8947 */ /* 0x000fea0003800000 */
[----:B------:R-:W-:-:S07]  /*0830*/  IMAD.MOV R5, RZ, RZ, -R3 ;  /* 0x000000ffff057224 */ /* 0x000fce00078e0a03 */
.L_x_13:
[----:B------:R-:W-:Y:S01]  /*0840*/  VIADD R5, R5, 0x1 ;  /* 0x0000000105057836 */ /* 0x000fe20000000000 */
[----:B------:R0:W1:Y:S04]  /*0850*/  I2F.F64.U32 R2, R4 ;  /* 0x0000000400027312 */ /* 0x0000680000201800 */
[----:B------:R-:W-:Y:S02]  /*0860*/  ISETP.NE.AND P0, PT, R5, RZ, PT ;  /* 0x000000ff0500720c */ /* 0x000fe40003f05270 */
[----:B0-----:R-:W-:Y:S01]  /*0870*/  IADD3 R4, PT, PT, R4, 0x1, RZ ;  /* 0x0000000104047810 */ /* 0x001fe20007ffe0ff */
[----:B-1----:R-:W-:-:S10]  /*0880*/  DMUL R8, R2, R8 ;  /* 0x0000000802087228 */ /* 0x002fd40000000000 */
[----:B------:R-:W-:Y:S05]  /*0890*/  @P0 BRA `(.L_x_13) ;  /* 0xfffffffc00e80947 */ /* 0x000fea000383ffff */
.L_x_1:
[----:B------:R-:W-:Y:S05]  /*08a0*/  BSYNC.RECONVERGENT B3 ;  /* 0x0000000000037941 */ /* 0x000fea0003800200 */
.L_x_0:
[----:B------:R-:W-:Y:S05]  /*08b0*/  WARPSYNC.ALL ;  /* 0x0000000000007948 */ /* 0x000fea0003800000 */
[----:B------:R-:W0:Y:S01]  /*08c0*/  MUFU.RCP64H R3, R9 ;  /* 0x0000000900037308 */ /* 0x000e220000001800 */
[----:B------:R-:W-:Y:S01]  /*08d0*/  VIADD R2, R9, 0x300402 ;  /* 0x0030040209027836 */ /* 0x000fe20000000000 */
[----:B------:R-:W1:Y:S01]  /*08e0*/  LDCU.64 UR4, c[0x0][0x358] ;  /* 0x00006b00ff0477ac */ /* 0x000e620008000a00 */
[----:B------:R-:W-:Y:S03]  /*08f0*/  BSSY.RECONVERGENT B0, `(.L_x_14) ;  /* 0x000000e000007945 */ /* 0x000fe60003800200 */
[----:B------:R-:W-:Y:S01]  /*0900*/  FSETP.GEU.AND P0, PT, |R2|, 5.8789094863358348022e-39, PT ;  /* 0x004004020200780b */ /* 0x000fe20003f0e200 */
[----:B0-----:R-:W-:-:S08]  /*0910*/  DFMA R4, R2, -R8, 1 ;  /* 0x3ff000000204742b */ /* 0x001fd00000000808 */
[----:B------:R-:W-:-:S08]  /*0920*/  DFMA R4, R4, R4, R4 ;  /* 0x000000040404722b */ /* 0x000fd00000000004 */
[----:B------:R-:W-:-:S08]  /*0930*/  DFMA R4, R2, R4, R2 ;  /* 0x000000040204722b */ /* 0x000fd00000000002 */
[----:B------:R-:W-:-:S08]  /*0940*/  DFMA R6, R4, -R8, 1 ;  /* 0x3ff000000406742b */ /* 0x000fd00000000808 */
[----:B------:R-:W-:Y:S01]  /*0950*/  DFMA R4, R4, R6, R4 ;  /* 0x000000060404722b */ /* 0x000fe20000000004 */
[----:B-1----:R-:W-:Y:S10]  /*0960*/  @P0 BRA `(.L_x_15) ;  /* 0x0000000000180947 */ /* 0x002ff40003800000 */
[----:B------:R-:W-:Y:S01]  /*0970*/  LOP3.LUT R2, R9, 0x7fffffff, RZ, 0xc0, !PT ;  /* 0x7fffffff09027812 */ /* 0x000fe200078ec0ff */
[----:B------:R-:W-:Y:S01]  /*0980*/  IMAD.MOV.U32 R4, RZ, RZ, R8 ;  /* 0x000000ffff047224 */ /* 0x000fe200078e0008 */
[----:B------:R-:W-:-:S03]  /*0990*/  MOV R5, R9 ;  /* 0x0000000900057202 */ /* 0x000fc60000000f00 */
[----:B------:R-:W-:Y:S01]  /*09a0*/  VIADD R8, R2, 0xfff00000 ;  /* 0xfff0000002087836 */ /* 0x000fe20000000000 */
[----:B------:R-:W-:-:S07]  /*09b0*/  MOV R2, 0x9d0 ;  /* 0x000009d000027802 */ /* 0x000fce0000000f00 */
[----:B------:R-:W-:Y:S05]  /*09c0*/  CALL.REL.NOINC `($__internal_0_$__cuda_sm20_dblrcp_rn_slowpath_v3) ;  /* 0x0000000000187944 */ /* 0x000fea0003c00000 */
.L_x_15:
[----:B------:R-:W-:Y:S05]  /*09d0*/  BSYNC.RECONVERGENT B0 ;  /* 0x0000000000007941 */ /* 0x000fea0003800200 */
.L_x_14:
[----:B------:R-:W0:Y:S01]  /*09e0*/  LDC.64 R2, c[0x0][0x380] ;  /* 0x0000e000ff027b82 */ /* 0x000e220000000a00 */
[----:B------:R-:W1:Y:S01]  /*09f0*/  F2F.F32.F64 R5, R4 ;  /* 0x0000000400057310 */ /* 0x000e620000301000 */
[----:B0-----:R-:W-:-:S05]  /*0a00*/  IMAD.WIDE.U32 R2, R0, 0x4, R2 ;  /* 0x0000000400027825 */ /* 0x001fca00078e0002 */
[----:B-1----:R-:W-:Y:S01]  /*0a10*/  STG.E desc[UR4][R2.64], R5 ;  /* 0x0000000502007986 */ /* 0x002fe2000c101904 */
[----:B------:R-:W-:Y:S05]  /*0a20*/  EXIT ;  /* 0x000000000000794d */ /* 0x000fea0003800000 */
        .weak           $__internal_0_$__cuda_sm20_dblrcp_rn_slowpath_v3
        .type           $__internal_0_$__cuda_sm20_dblrcp_rn_slowpath_v3,@function
        .size           $__internal_0_$__cuda_sm20_dblrcp_rn_slowpath_v3,(.L_x_21 - $__internal_0_$__cuda_sm20_dblrcp_rn_slowpath_v3)
$__internal_0_$__cuda_sm20_dblrcp_rn_slowpath_v3:
[----:B------:R-:W-:Y:S01]  /*0a30*/  DSETP.GTU.AND P0, PT, |R4|, +INF , PT ;  /* 0x7ff000000400742a */ /* 0x000fe20003f0c200 */
[----:B------:R-:W-:-:S13]  /*0a40*/  BSSY.RECONVERGENT B1, `(.L_x_16) ;  /* 0x0000023000017945 */ /* 0x000fda0003800200 */
[----:B------:R-:W-:Y:S05]  /*0a50*/  @P0 BRA `(.L_x_17) ;  /* 0x00000000007c0947 */ /* 0x000fea0003800000 */
[----:B------:R-:W-:-:S05]  /*0a60*/  LOP3.LUT R9, R5, 0x7fffffff, RZ, 0xc0, !PT ;  /* 0x7fffffff05097812 */ /* 0x000fca00078ec0ff */
[----:B------:R-:W-:-:S05]  /*0a70*/  VIADD R3, R9, 0xffffffff ;  /* 0xffffffff09037836 */ /* 0x000fca0000000000 */
[----:B------:R-:W-:-:S13]  /*0a80*/  ISETP.GE.U32.AND P0, PT, R3, 0x7fefffff, PT ;  /* 0x7fefffff0300780c */ /* 0x000fda0003f06070 */
[----:B------:R-:W-:Y:S02]  /*0a90*/  @P0 LOP3.LUT R7, R5, 0x7ff00000, RZ, 0x3c, !PT ;  /* 0x7ff0000005070812 */ /* 0x000fe400078e3cff */
[----:B------:R-:W-:Y:S01]  /*0aa0*/  @P0 MOV R6, RZ ;  /* 0x000000ff00060202 */ /* 0x000fe20000000f00 */
[----:B------:R-:W-:Y:S06]  /*0ab0*/  @P0 BRA `(.L_x_18) ;  /* 0x00000000006c0947 */ /* 0x000fec0003800000 */
[----:B------:R-:W-:-:S13]  /*0ac0*/  ISETP.GE.U32.AND P0, PT, R9, 0x1000001, PT ;  /* 0x010000010900780c */ /* 0x000fda0003f06070 */
[----:B------:R-:W-:Y:S05]  /*0ad0*/  @!P0 BRA `(.L_x_19) ;  /* 0x0000000000348947 */ /* 0x000fea0003800000 */
[----:B------:R-:W-:Y:S02]  /*0ae0*/  VIADD R7, R5, 0xc0200000 ;  /* 0xc020000005077836 */ /* 0x000fe40000000000 */
[----:B------:R-:W-:Y:S02]  /*0af0*/  IMAD.MOV.U32 R6, RZ, RZ, R4 ;  /* 0x000000ffff067224 */ /* 0x000fe400078e0004 */
[----:B------:R-:W0:Y:S04]  /*0b00*/  MUFU.RCP64H R9, R7 ;  /* 0x0000000700097308 */ /* 0x000e280000001800 */
[----:B0-----:R-:W-:-:S08]  /*0b10*/  DFMA R10, -R6, R8, 1 ;  /* 0x3ff00000060a742b */ /* 0x001fd00000000108 */
[----:B------:R-:W-:-:S08]  /*0b20*/  DFMA R10, R10, R10, R10 ;  /* 0x0000000a0a0a722b */ /* 0x000fd0000000000a */
[----:B------:R-:W-:-:S08]  /*0b30*/  DFMA R10, R8, R10, R8 ;  /* 0x0000000a080a722b */ /* 0x000fd00000000008 */
[----:B------:R-:W-:-:S08]  /*0b40*/  DFMA R8, -R6, R10, 1 ;  /* 0x3ff000000608742b */ /* 0x000fd0000000010a */
[----:B------:R-:W-:-:S08]  /*0b50*/  DFMA R8, R10, R8, R10 ;  /* 0x000000080a08722b */ /* 0x000fd0000000000a */
[----:B------:R-:W-:-:S08]  /*0b60*/  DMUL R8, R8, 2.2250738585072013831e-308 ;  /* 0x0010000008087828 */ /* 0x000fd00000000000 */
[----:B------:R-:W-:-:S08]  /*0b70*/  DFMA R4, -R4, R8, 1 ;  /* 0x3ff000000404742b */ /* 0x000fd00000000108 */
[----:B------:R-:W-:-:S08]  /*0b80*/  DFMA R4, R4, R4, R4 ;  /* 0x000000040404722b */ /* 0x000fd00000000004 */
[----:B------:R-:W-:Y:S01]  /*0b90*/  DFMA R6, R8, R4, R8 ;  /* 0x000000040806722b */ /* 0x000fe20000000008 */
[----:B------:R-:W-:Y:S10]  /*0ba0*/  BRA `(.L_x_18) ;  /* 0x0000000000307947 */ /* 0x000ff40003800000 */
.L_x_19:
[----:B------:R-:W-:Y:S01]  /*0bb0*/  DMUL R4, R4, 8.11296384146066816958e+31 ;  /* 0x4690000004047828 */ /* 0x000fe20000000000 */
[----:B------:R-:W-:-:S05]  /*0bc0*/  MOV R6, R8 ;  /* 0x0000000800067202 */ /* 0x000fca0000000f00 */
[----:B------:R-:W0:Y:S02]  /*0bd0*/  MUFU.RCP64H R7, R5 ;  /* 0x0000000500077308 */ /* 0x000e240000001800 */
[----:B0-----:R-:W-:-:S08]  /*0be0*/  DFMA R8, -R4, R6, 1 ;  /* 0x3ff000000408742b */ /* 0x001fd00000000106 */
[----:B------:R-:W-:-:S08]  /*0bf0*/  DFMA R8, R8, R8, R8 ;  /* 0x000000080808722b */ /* 0x000fd00000000008 */
[----:B------:R-:W-:-:S08]  /*0c00*/  DFMA R8, R6, R8, R6 ;  /* 0x000000080608722b */ /* 0x000fd00000000006 */
[----:B------:R-:W-:-:S08]  /*0c10*/  DFMA R6, -R4, R8, 1 ;  /* 0x3ff000000406742b */ /* 0x000fd00000000108 */
[----:B------:R-:W-:-:S08]  /*0c20*/  DFMA R6, R8, R6, R8 ;  /* 0x000000060806722b */ /* 0x000fd00000000008 */
[----:B------:R-:W-:Y:S01]  /*0c30*/  DMUL R6, R6, 8.11296384146066816958e+31 ;  /* 0x4690000006067828 */ /* 0x000fe20000000000 */
[----:B------:R-:W-:Y:S10]  /*0c40*/  BRA `(.L_x_18) ;  /* 0x0000000000087947 */ /* 0x000ff40003800000 */
.L_x_17:
[----:B------:R-:W-:Y:S01]  /*0c50*/  LOP3.LUT R7, R5, 0x80000, RZ, 0xfc, !PT ;  /* 0x0008000005077812 */ /* 0x000fe200078efcff */
[----:B------:R-:W-:-:S07]  /*0c60*/  IMAD.MOV.U32 R6, RZ, RZ, R4 ;  /* 0x000000ffff067224 */ /* 0x000fce00078e0004 */
.L_x_18:
[----:B------:R-:W-:Y:S05]  /*0c70*/  BSYNC.RECONVERGENT B1 ;  /* 0x0000000000017941 */ /* 0x000fea0003800200 */
.L_x_16:
[----:B------:R-:W-:Y:S01]  /*0c80*/  IMAD.MOV.U32 R3, RZ, RZ, 0x0 ;  /* 0x00000000ff037424 */ /* 0x000fe200078e00ff */
[----:B------:R-:W-:Y:S01]  /*0c90*/  MOV R5, R7 ;  /* 0x0000000700057202 */ /* 0x000fe20000000f00 */
[----:B------:R-:W-:Y:S02]  /*0ca0*/  IMAD.MOV.U32 R4, RZ, RZ, R6 ;  /* 0x000000ffff047224 */ /* 0x000fe400078e0006 */
[----:B------:R-:W-:Y:S05]  /*0cb0*/  RET.REL.NODEC R2 `(_Z5e_sumPf) ;  /* 0xfffffff002d07950 */ /* 0x000fea0003c3ffff */
.L_x_20:
[----:B------:R-:W-:-:S00]  /*0cc0*/  BRA `(.L_x_20) ;  /* 0xfffffffc00fc7947 */ /* 0x000fc0000383ffff */
[----:B------:R-:W-:-:S00]  /*0cd0*/  NOP ;  /* 0x0000000000007918 */ /* 0x000fc00000000000 */
        /* <DEDUP_REMOVED lines=10> */
.L_x_21:


//--------------------- .nv.shared.reserved.0     --------------------------
	.section	.nv.shared.reserved.0,"aw",@nobits
	.weak		__nv_reservedSMEM_offset_0_alias
	.size		__nv_reservedSMEM_offset_0_alias, 0, 64
	.other		__nv_reservedSMEM_offset_0_alias,@"STO_CUDA_RESERVED_SHARED STV_DEFAULT"
__nv_reservedSMEM_offset_0_alias:
	.zero		0
	.zero		64


//--------------------- .nv.constant0._Z5e_sumPf  --------------------------
	.section	.nv.constant0._Z5e_sumPf,"a",@progbits
	.sectionflags	@""
	.align	4
.nv.constant0._Z5e_sumPf:
	.zero		904


//--------------------- SYMBOLS --------------------------

	.type		.nv.reservedSmem.offset0,@object
	.size		.nv.reservedSmem.offset0,0x4
